//
// Generated by NVIDIA NVVM Compiler
//
// Compiler Build ID: CL-36424714
// Cuda compilation tools, release 13.0, V13.0.88
// Based on NVVM 20.0.0
//

.version 9.0
.target sm_100
.address_size 64

	// .globl	_Z6vecMulPdS_

.visible .entry _Z6vecMulPdS_(
	.param .u64 .ptr .align 1 _Z6vecMulPdS__param_0,
	.param .u64 .ptr .align 1 _Z6vecMulPdS__param_1
)
{
	.reg .pred 	%p<2>;
	.reg .b32 	%r<19>;
	.reg .b64 	%rd<15>;
	.reg .b64 	%fd<136>;

	ld.param.u64 	%rd2, [_Z6vecMulPdS__param_0];
	ld.param.u64 	%rd1, [_Z6vecMulPdS__param_1];
	cvta.to.global.u64 	%rd3, %rd2;
	mov.u32 	%r5, %ctaid.x;
	mov.u32 	%r6, %ntid.x;
	mul.lo.s32 	%r7, %r5, %r6;
	mov.u32 	%r1, %tid.x;
	add.s32 	%r8, %r7, %r1;
	mul.wide.u32 	%rd4, %r8, 8;
	add.s64 	%rd5, %rd3, %rd4;
	ld.global.f64 	%fd1, [%rd5];
	add.s32 	%r9, %r1, 4;
	and.b32  	%r10, %r9, 31;
	add.s32 	%r11, %r10, %r7;
	mul.wide.u32 	%rd6, %r11, 8;
	add.s64 	%rd7, %rd3, %rd6;
	ld.global.f64 	%fd2, [%rd7];
	add.s32 	%r12, %r1, 8;
	and.b32  	%r13, %r12, 31;
	add.s32 	%r14, %r13, %r7;
	mul.wide.u32 	%rd8, %r14, 8;
	add.s64 	%rd9, %rd3, %rd8;
	ld.global.f64 	%fd3, [%rd9];
	add.s32 	%r15, %r1, 12;
	and.b32  	%r16, %r15, 31;
	add.s32 	%r17, %r16, %r7;
	mul.wide.u32 	%rd10, %r17, 8;
	add.s64 	%rd11, %rd3, %rd10;
	ld.global.f64 	%fd4, [%rd11];
	mov.f64 	%fd135, 0d3FF0000000000000;
	mov.b32 	%r18, 0;
$L__BB0_1:
	mul.f64 	%fd8, %fd135, %fd1;
	mul.f64 	%fd9, %fd8, %fd2;
	mul.f64 	%fd10, %fd9, %fd3;
	mul.f64 	%fd11, %fd10, %fd4;
	mul.f64 	%fd12, %fd11, %fd1;
	mul.f64 	%fd13, %fd12, %fd2;
	mul.f64 	%fd14, %fd13, %fd3;
	mul.f64 	%fd15, %fd14, %fd4;
	mul.f64 	%fd16, %fd15, %fd1;
	mul.f64 	%fd17, %fd16, %fd2;
	mul.f64 	%fd18, %fd17, %fd3;
	mul.f64 	%fd19, %fd18, %fd4;
	mul.f64 	%fd20, %fd19, %fd1;
	mul.f64 	%fd21, %fd20, %fd2;
	mul.f64 	%fd22, %fd21, %fd3;
	mul.f64 	%fd23, %fd22, %fd4;
	mul.f64 	%fd24, %fd23, %fd1;
	mul.f64 	%fd25, %fd24, %fd2;
	mul.f64 	%fd26, %fd25, %fd3;
	mul.f64 	%fd27, %fd26, %fd4;
	mul.f64 	%fd28, %fd27, %fd1;
	mul.f64 	%fd29, %fd28, %fd2;
	mul.f64 	%fd30, %fd29, %fd3;
	mul.f64 	%fd31, %fd30, %fd4;
	mul.f64 	%fd32, %fd31, %fd1;
	mul.f64 	%fd33, %fd32, %fd2;
	mul.f64 	%fd34, %fd33, %fd3;
	mul.f64 	%fd35, %fd34, %fd4;
	mul.f64 	%fd36, %fd35, %fd1;
	mul.f64 	%fd37, %fd36, %fd2;
	mul.f64 	%fd38, %fd37, %fd3;
	mul.f64 	%fd39, %fd38, %fd4;
	mul.f64 	%fd40, %fd39, %fd1;
	mul.f64 	%fd41, %fd40, %fd2;
	mul.f64 	%fd42, %fd41, %fd3;
	mul.f64 	%fd43, %fd42, %fd4;
	mul.f64 	%fd44, %fd43, %fd1;
	mul.f64 	%fd45, %fd44, %fd2;
	mul.f64 	%fd46, %fd45, %fd3;
	mul.f64 	%fd47, %fd46, %fd4;
	mul.f64 	%fd48, %fd47, %fd1;
	mul.f64 	%fd49, %fd48, %fd2;
	mul.f64 	%fd50, %fd49, %fd3;
	mul.f64 	%fd51, %fd50, %fd4;
	mul.f64 	%fd52, %fd51, %fd1;
	mul.f64 	%fd53, %fd52, %fd2;
	mul.f64 	%fd54, %fd53, %fd3;
	mul.f64 	%fd55, %fd54, %fd4;
	mul.f64 	%fd56, %fd55, %fd1;
	mul.f64 	%fd57, %fd56, %fd2;
	mul.f64 	%fd58, %fd57, %fd3;
	mul.f64 	%fd59, %fd58, %fd4;
	mul.f64 	%fd60, %fd59, %fd1;
	mul.f64 	%fd61, %fd60, %fd2;
	mul.f64 	%fd62, %fd61, %fd3;
	mul.f64 	%fd63, %fd62, %fd4;
	mul.f64 	%fd64, %fd63, %fd1;
	mul.f64 	%fd65, %fd64, %fd2;
	mul.f64 	%fd66, %fd65, %fd3;
	mul.f64 	%fd67, %fd66, %fd4;
	mul.f64 	%fd68, %fd67, %fd1;
	mul.f64 	%fd69, %fd68, %fd2;
	mul.f64 	%fd70, %fd69, %fd3;
	mul.f64 	%fd71, %fd70, %fd4;
	mul.f64 	%fd72, %fd71, %fd1;
	mul.f64 	%fd73, %fd72, %fd2;
	mul.f64 	%fd74, %fd73, %fd3;
	mul.f64 	%fd75, %fd74, %fd4;
	mul.f64 	%fd76, %fd75, %fd1;
	mul.f64 	%fd77, %fd76, %fd2;
	mul.f64 	%fd78, %fd77, %fd3;
	mul.f64 	%fd79, %fd78, %fd4;
	mul.f64 	%fd80, %fd79, %fd1;
	mul.f64 	%fd81, %fd80, %fd2;
	mul.f64 	%fd82, %fd81, %fd3;
	mul.f64 	%fd83, %fd82, %fd4;
	mul.f64 	%fd84, %fd83, %fd1;
	mul.f64 	%fd85, %fd84, %fd2;
	mul.f64 	%fd86, %fd85, %fd3;
	mul.f64 	%fd87, %fd86, %fd4;
	mul.f64 	%fd88, %fd87, %fd1;
	mul.f64 	%fd89, %fd88, %fd2;
	mul.f64 	%fd90, %fd89, %fd3;
	mul.f64 	%fd91, %fd90, %fd4;
	mul.f64 	%fd92, %fd91, %fd1;
	mul.f64 	%fd93, %fd92, %fd2;
	mul.f64 	%fd94, %fd93, %fd3;
	mul.f64 	%fd95, %fd94, %fd4;
	mul.f64 	%fd96, %fd95, %fd1;
	mul.f64 	%fd97, %fd96, %fd2;
	mul.f64 	%fd98, %fd97, %fd3;
	mul.f64 	%fd99, %fd98, %fd4;
	mul.f64 	%fd100, %fd99, %fd1;
	mul.f64 	%fd101, %fd100, %fd2;
	mul.f64 	%fd102, %fd101, %fd3;
	mul.f64 	%fd103, %fd102, %fd4;
	mul.f64 	%fd104, %fd103, %fd1;
	mul.f64 	%fd105, %fd104, %fd2;
	mul.f64 	%fd106, %fd105, %fd3;
	mul.f64 	%fd107, %fd106, %fd4;
	mul.f64 	%fd108, %fd107, %fd1;
	mul.f64 	%fd109, %fd108, %fd2;
	mul.f64 	%fd110, %fd109, %fd3;
	mul.f64 	%fd111, %fd110, %fd4;
	mul.f64 	%fd112, %fd111, %fd1;
	mul.f64 	%fd113, %fd112, %fd2;
	mul.f64 	%fd114, %fd113, %fd3;
	mul.f64 	%fd115, %fd114, %fd4;
	mul.f64 	%fd116, %fd115, %fd1;
	mul.f64 	%fd117, %fd116, %fd2;
	mul.f64 	%fd118, %fd117, %fd3;
	mul.f64 	%fd119, %fd118, %fd4;
	mul.f64 	%fd120, %fd119, %fd1;
	mul.f64 	%fd121, %fd120, %fd2;
	mul.f64 	%fd122, %fd121, %fd3;
	mul.f64 	%fd123, %fd122, %fd4;
	mul.f64 	%fd124, %fd123, %fd1;
	mul.f64 	%fd125, %fd124, %fd2;
	mul.f64 	%fd126, %fd125, %fd3;
	mul.f64 	%fd127, %fd126, %fd4;
	mul.f64 	%fd128, %fd127, %fd1;
	mul.f64 	%fd129, %fd128, %fd2;
	mul.f64 	%fd130, %fd129, %fd3;
	mul.f64 	%fd131, %fd130, %fd4;
	mul.f64 	%fd132, %fd131, %fd1;
	mul.f64 	%fd133, %fd132, %fd2;
	mul.f64 	%fd134, %fd133, %fd3;
	mul.f64 	%fd135, %fd134, %fd4;
	add.s32 	%r18, %r18, 32;
	setp.ne.s32 	%p1, %r18, 100000;
	@%p1 bra 	$L__BB0_1;
	cvta.to.global.u64 	%rd12, %rd1;
	mul.wide.u32 	%rd13, %r1, 8;
	add.s64 	%rd14, %rd12, %rd13;
	st.global.f64 	[%rd14], %fd135;
	ret;

}


// ===== COMPILED SASS (sm_100) =====

	.target	sm_100

	.elftype	@"ET_EXEC"


//--------------------- .note.nv.tkinfo           --------------------------
	.section	.note.nv.tkinfo,"",@"SHT_NOTE"
	.sectionflags	@"SHF_NOTE_NV_TKINFO"
	.tkinfo
        /*0018*/ 	.word	0x00000002
        /*0030*/ 	.string	""
        /*0030*/ 	.string	"ptxas"
        /*0030*/ 	.string	"Cuda compilation tools, release 13.0, V13.0.88"
        /*0030*/ 	.string	"Build cuda_13.0.r13.0/compiler.36424714_0"
        /*0030*/ 	.string	"-arch sm_100 -m 64 "



//--------------------- .note.nv.cuinfo           --------------------------
	.section	.note.nv.cuinfo,"",@"SHT_NOTE"
	.sectionflags	@"SHF_NOTE_NV_CUINFO"
        /*0018*/ 	.short	0x0002
        /*001a*/ 	.short	0x0064
        /*001c*/ 	.short	0x0082
	.zero		2


//--------------------- .nv.info                  --------------------------
	.section	.nv.info,"",@"SHT_CUDA_INFO"
	.align	4


	//----- nvinfo : EIATTR_REGCOUNT
	.align		4
        /*0000*/ 	.byte	0x04, 0x2f
        /*0002*/ 	.short	(.L_1 - .L_0)
	.align		4
.L_0:
        /*0004*/ 	.word	index@(_Z6vecMulPdS_)
        /*0008*/ 	.word	0x00000010


	//----- nvinfo : EIATTR_FRAME_SIZE
	.align		4
.L_1:
        /*000c*/ 	.byte	0x04, 0x11
        /*000e*/ 	.short	(.L_3 - .L_2)
	.align		4
.L_2:
        /*0010*/ 	.word	index@(_Z6vecMulPdS_)
        /*0014*/ 	.word	0x00000000


	//----- nvinfo : EIATTR_MIN_STACK_SIZE
	.align		4
.L_3:
        /*0018*/ 	.byte	0x04, 0x12
        /*001a*/ 	.short	(.L_5 - .L_4)
	.align		4
.L_4:
        /*001c*/ 	.word	index@(_Z6vecMulPdS_)
        /*0020*/ 	.word	0x00000000
.L_5:


//--------------------- .nv.compat                --------------------------
	.section	.nv.compat,"",@"SHT_CUDA_COMPAT_INFO"
	.align	4
        /*0000*/ 	.byte	0x02, 0x09, 0x00, 0x00, 0x02, 0x02, 0x01, 0x00, 0x02, 0x05, 0x05, 0x00, 0x03, 0x07, 0x01, 0x01
        /*0010*/ 	.byte	0x02, 0x03, 0x00, 0x00, 0x02, 0x06, 0x01, 0x00, 0x04, 0x0b, 0x08, 0x00, 0x01, 0x00, 0x00, 0x00
        /*0020*/ 	.byte	0x00, 0x00, 0x00, 0x00


//--------------------- .nv.info._Z6vecMulPdS_    --------------------------
	.section	.nv.info._Z6vecMulPdS_,"",@"SHT_CUDA_INFO"
	.sectionflags	@""
	.align	4


	//----- nvinfo : EIATTR_CUDA_API_VERSION
	.align		4
        /*0000*/ 	.byte	0x04, 0x37
        /*0002*/ 	.short	(.L_7 - .L_6)
.L_6:
        /*0004*/ 	.word	0x00000082


	//----- nvinfo : EIATTR_KPARAM_INFO
	.align		4
.L_7:
        /*0008*/ 	.byte	0x04, 0x17
        /*000a*/ 	.short	(.L_9 - .L_8)
.L_8:
        /*000c*/ 	.word	0x00000000
        /*0010*/ 	.short	0x0001
        /*0012*/ 	.short	0x0008
        /*0014*/ 	.byte	0x00, 0xf5, 0x21, 0x00


	//----- nvinfo : EIATTR_KPARAM_INFO
	.align		4
.L_9:
        /*0018*/ 	.byte	0x04, 0x17
        /*001a*/ 	.short	(.L_11 - .L_10)
.L_10:
        /*001c*/ 	.word	0x00000000
        /*0020*/ 	.short	0x0000
        /*0022*/ 	.short	0x0000
        /*0024*/ 	.byte	0x00, 0xf5, 0x21, 0x00


	//----- nvinfo : EIATTR_SPARSE_MMA_MASK
	.align		4
.L_11:
        /*0028*/ 	.byte	0x03, 0x50
        /*002a*/ 	.short	0x0000


	//----- nvinfo : EIATTR_MAXREG_COUNT
	.align		4
        /*002c*/ 	.byte	0x03, 0x1b
        /*002e*/ 	.short	0x00ff


	//----- nvinfo : EIATTR_MERCURY_ISA_VERSION
	.align		4
        /*0030*/ 	.byte	0x03, 0x5f
        /*0032*/ 	.short	0x0101


	//----- nvinfo : EIATTR_VRC_CTA_INIT_COUNT
	.align		4
        /*0034*/ 	.byte	0x02, 0x4a
	.zero		1
	.zero		1


	//----- nvinfo : EIATTR_EXIT_INSTR_OFFSETS
	.align		4
        /*0038*/ 	.byte	0x04, 0x1c
        /*003a*/ 	.short	(.L_13 - .L_12)


	//   ....[0]....
.L_12:
        /*003c*/ 	.word	0x00000a10


	//----- nvinfo : EIATTR_CBANK_PARAM_SIZE
	.align		4
.L_13:
        /*0040*/ 	.byte	0x03, 0x19
        /*0042*/ 	.short	0x0010


	//----- nvinfo : EIATTR_PARAM_CBANK
	.align		4
        /*0044*/ 	.byte	0x04, 0x0a
        /*0046*/ 	.short	(.L_15 - .L_14)
	.align		4
.L_14:
        /*0048*/ 	.word	index@(.nv.constant0._Z6vecMulPdS_)
        /*004c*/ 	.short	0x0380
        /*004e*/ 	.short	0x0010


	//----- nvinfo : EIATTR_SW_WAR
	.align		4
.L_15:
        /*0050*/ 	.byte	0x04, 0x36
        /*0052*/ 	.short	(.L_17 - .L_16)
.L_16:
        /*0054*/ 	.word	0x00000008
.L_17:


//--------------------- .nv.callgraph             --------------------------
	.section	.nv.callgraph,"",@"SHT_CUDA_CALLGRAPH"
	.align	4
	.sectionentsize	8
	.align		4
        /*0000*/ 	.word	0x00000000
	.align		4
        /*0004*/ 	.word	0xffffffff
	.align		4
        /*0008*/ 	.word	0x00000000
	.align		4
        /*000c*/ 	.word	0xfffffffe
	.align		4
        /*0010*/ 	.word	0x00000000
	.align		4
        /*0014*/ 	.word	0xfffffffd
	.align		4
        /*0018*/ 	.word	0x00000000
	.align		4
        /*001c*/ 	.word	0xfffffffc


//--------------------- .text._Z6vecMulPdS_       --------------------------
	.section	.text._Z6vecMulPdS_,"ax",@progbits
	.align	128
        .global         _Z6vecMulPdS_
        .type           _Z6vecMulPdS_,@function
        .size           _Z6vecMulPdS_,(.L_x_2 - _Z6vecMulPdS_)
        .other          _Z6vecMulPdS_,@"STO_CUDA_ENTRY STV_DEFAULT"
_Z6vecMulPdS_:
.text._Z6vecMulPdS_:
[----:B------:R-:W-:Y:S01]  /*0000*/  LDC R1, c[0x0][0x37c] ;  /* 0x0000df00ff017b82 */ /* 0x000fe20000000800 */
[----:B------:R-:W0:Y:S07]  /*0010*/  S2R R0, SR_TID.X ;  /* 0x0000000000007919 */ /* 0x000e2e0000002100 */
[----:B------:R-:W1:Y:S01]  /*0020*/  S2UR UR4, SR_CTAID.X ;  /* 0x00000000000479c3 */ /* 0x000e620000002500 */
[----:B------:R-:W2:Y:S07]  /*0030*/  LDCU.64 UR6, c[0x0][0x358] ;  /* 0x00006b00ff0677ac */ /* 0x000eae0008000a00 */
[----:B------:R-:W1:Y:S08]  /*0040*/  LDC R9, c[0x0][0x360] ;  /* 0x0000d800ff097b82 */ /* 0x000e700000000800 */
[----:B------:R-:W3:Y:S01]  /*0050*/  LDC.64 R2, c[0x0][0x380] ;  /* 0x0000e000ff027b82 */ /* 0x000ee20000000a00 */
[C---:B0-----:R-:W-:Y:S01]  /*0060*/  IADD3 R4, PT, PT, R0.reuse, 0x4, RZ ;  /* 0x0000000400047810 */ /* 0x041fe20007ffe0ff */
[----:B-1----:R-:W-:Y:S01]  /*0070*/  IMAD R11, R9, UR4, R0 ;  /* 0x00000004090b7c24 */ /* 0x002fe2000f8e0200 */
[----:B------:R-:W-:-:S02]  /*0080*/  IADD3 R5, PT, PT, R0, 0x8, RZ ;  /* 0x0000000800057810 */ /* 0x000fc40007ffe0ff */
[----:B------:R-:W-:Y:S02]  /*0090*/  IADD3 R7, PT, PT, R0, 0xc, RZ ;  /* 0x0000000c00077810 */ /* 0x000fe40007ffe0ff */
[----:B------:R-:W-:Y:S02]  /*00a0*/  LOP3.LUT R4, R4, 0x1f, RZ, 0xc0, !PT ;  /* 0x0000001f04047812 */ /* 0x000fe400078ec0ff */
[----:B------:R-:W-:Y:S01]  /*00b0*/  LOP3.LUT R6, R5, 0x1f, RZ, 0xc0, !PT ;  /* 0x0000001f05067812 */ /* 0x000fe200078ec0ff */
[----:B---3--:R-:W-:Y:S01]  /*00c0*/  IMAD.WIDE.U32 R10, R11, 0x8, R2 ;  /* 0x000000080b0a7825 */ /* 0x008fe200078e0002 */
[----:B------:R-:W-:-:S03]  /*00d0*/  LOP3.LUT R8, R7, 0x1f, RZ, 0xc0, !PT ;  /* 0x0000001f07087812 */ /* 0x000fc600078ec0ff */
[C---:B------:R-:W-:Y:S02]  /*00e0*/  IMAD R5, R9.reuse, UR4, R4 ;  /* 0x0000000409057c24 */ /* 0x040fe4000f8e0204 */
[C---:B------:R-:W-:Y:S02]  /*00f0*/  IMAD R7, R9.reuse, UR4, R6 ;  /* 0x0000000409077c24 */ /* 0x040fe4000f8e0206 */
[----:B------:R-:W-:Y:S02]  /*0100*/  IMAD R9, R9, UR4, R8 ;  /* 0x0000000409097c24 */ /* 0x000fe4000f8e0208 */
[----:B------:R-:W-:-:S04]  /*0110*/  IMAD.WIDE.U32 R4, R5, 0x8, R2 ;  /* 0x0000000805047825 */ /* 0x000fc800078e0002 */
[--C-:B------:R-:W-:Y:S02]  /*0120*/  IMAD.WIDE.U32 R6, R7, 0x8, R2.reuse ;  /* 0x0000000807067825 */ /* 0x100fe400078e0002 */
[----:B--2---:R-:W5:Y:S02]  /*0130*/  LDG.E.64 R4, desc[UR6][R4.64] ;  /* 0x0000000604047981 */ /* 0x004f64000c1e1b00 */
[----:B------:R-:W-:Y:S02]  /*0140*/  IMAD.WIDE.U32 R8, R9, 0x8, R2 ;  /* 0x0000000809087825 */ /* 0x000fe400078e0002 */
[----:B------:R0:W5:Y:S04]  /*0150*/  LDG.E.64 R2, desc[UR6][R10.64] ;  /* 0x000000060a027981 */ /* 0x000168000c1e1b00 */
[----:B------:R-:W5:Y:S04]  /*0160*/  LDG.E.64 R6, desc[UR6][R6.64] ;  /* 0x0000000606067981 */ /* 0x000f68000c1e1b00 */
[----:B------:R-:W5:Y:S01]  /*0170*/  LDG.E.64 R8, desc[UR6][R8.64] ;  /* 0x0000000608087981 */ /* 0x000f62000c1e1b00 */
[----:B------:R-:W-:Y:S01]  /*0180*/  HFMA2 R12, -RZ, RZ, 0, 0 ;  /* 0x00000000ff0c7431 */ /* 0x000fe200000001ff */
[----:B------:R-:W-:Y:S01]  /*0190*/  MOV R13, 0x3ff00000 ;  /* 0x3ff00000000d7802 */ /* 0x000fe20000000f00 */
[----:B0-----:R-:W-:-:S06]  /*01a0*/  UMOV UR4, URZ ;  /* 0x000000ff00047c82 */ /* 0x001fcc0008000000 */
.L_x_0:
[----:B-----5:R-:W-:Y:S01]  /*01b0*/  DMUL R12, R2, R12 ;  /* 0x0000000c020c7228 */ /* 0x020fe20000000000 */
[----:B------:R-:W-:-:S04]  /*01c0*/  UIADD3 UR4, UPT, UPT, UR4, 0x20, URZ ;  /* 0x0000002004047890 */ /* 0x000fc8000fffe0ff */
[----:B------:R-:W-:-:S03]  /*01d0*/  UISETP.NE.AND UP0, UPT, UR4, 0x186a0, UPT ;  /* 0x000186a00400788c */ /* 0x000fc6000bf05270 */
[----:B------:R-:W-:-:S08]  /*01e0*/  DMUL R12, R4, R12 ;  /* 0x0000000c040c7228 */ /* 0x000fd00000000000 */
        /* <DEDUP_REMOVED lines=125> */
[----:B------:R-:W-:Y:S01]  /*09c0*/  DMUL R12, R8, R12 ;  /* 0x0000000c080c7228 */ /* 0x000fe20000000000 */
[----:B------:R-:W-:Y:S10]  /*09d0*/  BRA.U UP0, `(.L_x_0) ;  /* 0xfffffff500f47547 */ /* 0x000ff4000b83ffff */
[----:B------:R-:W0:Y:S02]  /*09e0*/  LDC.64 R2, c[0x0][0x388] ;  /* 0x0000e200ff027b82 */ /* 0x000e240000000a00 */
[----:B0-----:R-:W-:-:S05]  /*09f0*/  IMAD.WIDE.U32 R2, R0, 0x8, R2 ;  /* 0x0000000800027825 */ /* 0x001fca00078e0002 */
[----:B------:R-:W-:Y:S01]  /*0a00*/  STG.E.64 desc[UR6][R2.64], R12 ;  /* 0x0000000c02007986 */ /* 0x000fe2000c101b06 */
[----:B------:R-:W-:Y:S05]  /*0a10*/  EXIT ;  /* 0x000000000000794d */ /* 0x000fea0003800000 */
.L_x_1:
[----:B------:R-:W-:-:S00]  /*0a20*/  BRA `(.L_x_1) ;  /* 0xfffffffc00fc7947 */ /* 0x000fc0000383ffff */
[----:B------:R-:W-:-:S00]  /*0a30*/  NOP ;  /* 0x0000000000007918 */ /* 0x000fc00000000000 */
        /* <DEDUP_REMOVED lines=12> */
.L_x_2:


//--------------------- .nv.shared.reserved.0     --------------------------
	.section	.nv.shared.reserved.0,"aw",@nobits
	.weak		__nv_reservedSMEM_offset_0_alias
	.size		__nv_reservedSMEM_offset_0_alias, 0, 64
	.other		__nv_reservedSMEM_offset_0_alias,@"STO_CUDA_RESERVED_SHARED STV_DEFAULT"
__nv_reservedSMEM_offset_0_alias:
	.zero		0
	.zero		64


//--------------------- .nv.constant0._Z6vecMulPdS_ --------------------------
	.section	.nv.constant0._Z6vecMulPdS_,"a",@progbits
	.sectionflags	@""
	.align	4
.nv.constant0._Z6vecMulPdS_:
	.zero		912


//--------------------- SYMBOLS --------------------------

	.type		.nv.reservedSmem.offset0,@object
	.size		.nv.reservedSmem.offset0,0x4
